//
// Generated by NVIDIA NVVM Compiler
//
// Compiler Build ID: CL-36424714
// Cuda compilation tools, release 13.0, V13.0.88
// Based on NVVM 20.0.0
//

.version 9.0
.target sm_100
.address_size 64

	// .globl	_Z13findUsingGPUsPiS_iiS_

.visible .entry _Z13findUsingGPUsPiS_iiS_(
	.param .u64 .ptr .align 1 _Z13findUsingGPUsPiS_iiS__param_0,
	.param .u64 .ptr .align 1 _Z13findUsingGPUsPiS_iiS__param_1,
	.param .u32 _Z13findUsingGPUsPiS_iiS__param_2,
	.param .u32 _Z13findUsingGPUsPiS_iiS__param_3,
	.param .u64 .ptr .align 1 _Z13findUsingGPUsPiS_iiS__param_4
)
{
	.reg .pred 	%p<56>;
	.reg .b32 	%r<198>;
	.reg .b64 	%rd<26>;

	ld.param.u64 	%rd10, [_Z13findUsingGPUsPiS_iiS__param_0];
	ld.param.u64 	%rd11, [_Z13findUsingGPUsPiS_iiS__param_1];
	ld.param.u32 	%r79, [_Z13findUsingGPUsPiS_iiS__param_2];
	ld.param.u32 	%r80, [_Z13findUsingGPUsPiS_iiS__param_3];
	cvta.to.global.u64 	%rd1, %rd11;
	cvta.to.global.u64 	%rd2, %rd10;
	mov.u32 	%r1, %ntid.x;
	mov.u32 	%r81, %ctaid.x;
	mov.u32 	%r82, %tid.x;
	mad.lo.s32 	%r168, %r1, %r81, %r82;
	mul.lo.s32 	%r3, %r79, %r79;
	setp.ge.s32 	%p1, %r168, %r3;
	@%p1 bra 	$L__BB0_44;
	shr.u32 	%r83, %r80, 31;
	add.s32 	%r84, %r80, %r83;
	shr.s32 	%r4, %r84, 1;
	and.b32  	%r5, %r84, -2;
	mov.u32 	%r85, %nctaid.x;
	mul.lo.s32 	%r6, %r1, %r85;
$L__BB0_2:
	div.s32 	%r8, %r168, %r79;
	mul.lo.s32 	%r87, %r8, %r79;
	sub.s32 	%r9, %r168, %r87;
	sub.s32 	%r10, %r8, %r4;
	sub.s32 	%r11, %r9, %r4;
	add.s32 	%r12, %r8, %r4;
	setp.gt.s32 	%p2, %r10, %r12;
	mov.b32 	%r176, 0;
	@%p2 bra 	$L__BB0_43;
	mov.b32 	%r176, 0;
	mov.u32 	%r169, %r10;
$L__BB0_4:
	mov.u32 	%r13, %r169;
	add.s32 	%r15, %r9, %r4;
	setp.lt.s32 	%p3, %r15, %r11;
	@%p3 bra 	$L__BB0_42;
	setp.lt.u32 	%p4, %r5, 7;
	sub.s32 	%r89, %r15, %r11;
	mul.lo.s32 	%r16, %r13, %r89;
	sub.s32 	%r90, %r13, %r10;
	mul.lo.s32 	%r172, %r90, %r89;
	sub.s32 	%r18, %r172, %r11;
	mov.u32 	%r190, %r11;
	@%p4 bra 	$L__BB0_24;
	add.s32 	%r91, %r5, 1;
	and.b32  	%r92, %r91, -8;
	neg.s32 	%r171, %r92;
	shl.b32 	%r93, %r13, 1;
	add.s32 	%r94, %r93, -1;
	mad.lo.s32 	%r173, %r4, %r94, %r9;
	mov.u32 	%r174, %r11;
$L__BB0_7:
	.pragma "nounroll";
	or.b32  	%r95, %r174, %r13;
	setp.lt.s32 	%p5, %r95, 0;
	max.s32 	%r96, %r174, %r13;
	setp.ge.s32 	%p6, %r96, %r79;
	mul.wide.s32 	%rd12, %r173, 4;
	add.s64 	%rd3, %rd2, %rd12;
	mul.wide.s32 	%rd13, %r172, 4;
	add.s64 	%rd4, %rd1, %rd13;
	or.pred  	%p7, %p6, %p5;
	@%p7 bra 	$L__BB0_9;
	ld.global.u32 	%r97, [%rd3];
	ld.global.u32 	%r98, [%rd4];
	mad.lo.s32 	%r176, %r98, %r97, %r176;
$L__BB0_9:
	add.s32 	%r28, %r174, 1;
	or.b32  	%r99, %r28, %r13;
	setp.lt.s32 	%p8, %r99, 0;
	max.s32 	%r100, %r28, %r13;
	setp.ge.s32 	%p9, %r100, %r79;
	or.pred  	%p10, %p9, %p8;
	@%p10 bra 	$L__BB0_11;
	ld.global.u32 	%r101, [%rd3+4];
	ld.global.u32 	%r102, [%rd4+4];
	mad.lo.s32 	%r176, %r102, %r101, %r176;
$L__BB0_11:
	add.s32 	%r31, %r28, 1;
	or.b32  	%r103, %r31, %r13;
	setp.lt.s32 	%p11, %r103, 0;
	max.s32 	%r104, %r31, %r13;
	setp.ge.s32 	%p12, %r104, %r79;
	or.pred  	%p13, %p12, %p11;
	@%p13 bra 	$L__BB0_13;
	ld.global.u32 	%r105, [%rd3+8];
	ld.global.u32 	%r106, [%rd4+8];
	mad.lo.s32 	%r176, %r106, %r105, %r176;
$L__BB0_13:
	add.s32 	%r34, %r31, 1;
	or.b32  	%r107, %r34, %r13;
	setp.lt.s32 	%p14, %r107, 0;
	max.s32 	%r108, %r34, %r13;
	setp.ge.s32 	%p15, %r108, %r79;
	or.pred  	%p16, %p15, %p14;
	@%p16 bra 	$L__BB0_15;
	ld.global.u32 	%r109, [%rd3+12];
	ld.global.u32 	%r110, [%rd4+12];
	mad.lo.s32 	%r176, %r110, %r109, %r176;
$L__BB0_15:
	add.s32 	%r37, %r34, 1;
	or.b32  	%r111, %r37, %r13;
	setp.lt.s32 	%p17, %r111, 0;
	max.s32 	%r112, %r37, %r13;
	setp.ge.s32 	%p18, %r112, %r79;
	or.pred  	%p19, %p18, %p17;
	@%p19 bra 	$L__BB0_17;
	ld.global.u32 	%r113, [%rd3+16];
	ld.global.u32 	%r114, [%rd4+16];
	mad.lo.s32 	%r176, %r114, %r113, %r176;
$L__BB0_17:
	add.s32 	%r40, %r37, 1;
	or.b32  	%r115, %r40, %r13;
	setp.lt.s32 	%p20, %r115, 0;
	max.s32 	%r116, %r40, %r13;
	setp.ge.s32 	%p21, %r116, %r79;
	or.pred  	%p22, %p21, %p20;
	@%p22 bra 	$L__BB0_19;
	ld.global.u32 	%r117, [%rd3+20];
	ld.global.u32 	%r118, [%rd4+20];
	mad.lo.s32 	%r176, %r118, %r117, %r176;
$L__BB0_19:
	add.s32 	%r43, %r40, 1;
	or.b32  	%r119, %r43, %r13;
	setp.lt.s32 	%p23, %r119, 0;
	max.s32 	%r120, %r43, %r13;
	setp.ge.s32 	%p24, %r120, %r79;
	or.pred  	%p25, %p24, %p23;
	@%p25 bra 	$L__BB0_21;
	ld.global.u32 	%r121, [%rd3+24];
	ld.global.u32 	%r122, [%rd4+24];
	mad.lo.s32 	%r176, %r122, %r121, %r176;
$L__BB0_21:
	add.s32 	%r46, %r43, 1;
	or.b32  	%r123, %r46, %r13;
	setp.lt.s32 	%p26, %r123, 0;
	max.s32 	%r124, %r46, %r13;
	setp.ge.s32 	%p27, %r124, %r79;
	or.pred  	%p28, %p27, %p26;
	@%p28 bra 	$L__BB0_23;
	ld.global.u32 	%r125, [%rd3+28];
	ld.global.u32 	%r126, [%rd4+28];
	mad.lo.s32 	%r176, %r126, %r125, %r176;
$L__BB0_23:
	add.s32 	%r190, %r174, 8;
	add.s32 	%r173, %r173, 8;
	add.s32 	%r172, %r172, 8;
	add.s32 	%r171, %r171, 8;
	setp.ne.s32 	%p29, %r171, 0;
	add.s32 	%r174, %r46, 1;
	@%p29 bra 	$L__BB0_7;
$L__BB0_24:
	and.b32  	%r127, %r5, 6;
	setp.lt.u32 	%p30, %r127, 3;
	@%p30 bra 	$L__BB0_34;
	or.b32  	%r128, %r190, %r13;
	setp.lt.s32 	%p31, %r128, 0;
	max.s32 	%r129, %r190, %r13;
	setp.ge.s32 	%p32, %r129, %r79;
	add.s32 	%r130, %r190, %r16;
	mul.wide.s32 	%rd14, %r130, 4;
	add.s64 	%rd5, %rd2, %rd14;
	add.s32 	%r131, %r18, %r190;
	mul.wide.s32 	%rd15, %r131, 4;
	add.s64 	%rd6, %rd1, %rd15;
	or.pred  	%p33, %p32, %p31;
	@%p33 bra 	$L__BB0_27;
	ld.global.u32 	%r132, [%rd5];
	ld.global.u32 	%r133, [%rd6];
	mad.lo.s32 	%r176, %r133, %r132, %r176;
$L__BB0_27:
	add.s32 	%r134, %r190, 1;
	or.b32  	%r135, %r134, %r13;
	setp.lt.s32 	%p34, %r135, 0;
	max.s32 	%r136, %r134, %r13;
	setp.ge.s32 	%p35, %r136, %r79;
	or.pred  	%p36, %p35, %p34;
	@%p36 bra 	$L__BB0_29;
	ld.global.u32 	%r137, [%rd5+4];
	ld.global.u32 	%r138, [%rd6+4];
	mad.lo.s32 	%r176, %r138, %r137, %r176;
$L__BB0_29:
	add.s32 	%r139, %r190, 2;
	or.b32  	%r140, %r139, %r13;
	setp.lt.s32 	%p37, %r140, 0;
	max.s32 	%r141, %r139, %r13;
	setp.ge.s32 	%p38, %r141, %r79;
	or.pred  	%p39, %p38, %p37;
	@%p39 bra 	$L__BB0_31;
	ld.global.u32 	%r142, [%rd5+8];
	ld.global.u32 	%r143, [%rd6+8];
	mad.lo.s32 	%r176, %r143, %r142, %r176;
$L__BB0_31:
	add.s32 	%r144, %r190, 3;
	or.b32  	%r145, %r144, %r13;
	setp.lt.s32 	%p40, %r145, 0;
	max.s32 	%r146, %r144, %r13;
	setp.ge.s32 	%p41, %r146, %r79;
	or.pred  	%p42, %p41, %p40;
	@%p42 bra 	$L__BB0_33;
	ld.global.u32 	%r147, [%rd5+12];
	ld.global.u32 	%r148, [%rd6+12];
	mad.lo.s32 	%r176, %r148, %r147, %r176;
$L__BB0_33:
	add.s32 	%r190, %r190, 4;
$L__BB0_34:
	and.b32  	%r149, %r4, 1;
	setp.eq.b32 	%p43, %r149, 1;
	not.pred 	%p44, %p43;
	@%p44 bra 	$L__BB0_40;
	or.b32  	%r150, %r190, %r13;
	setp.lt.s32 	%p45, %r150, 0;
	max.s32 	%r151, %r190, %r13;
	setp.ge.s32 	%p46, %r151, %r79;
	add.s32 	%r152, %r190, %r16;
	mul.wide.s32 	%rd16, %r152, 4;
	add.s64 	%rd7, %rd2, %rd16;
	add.s32 	%r153, %r18, %r190;
	mul.wide.s32 	%rd17, %r153, 4;
	add.s64 	%rd8, %rd1, %rd17;
	or.pred  	%p47, %p46, %p45;
	@%p47 bra 	$L__BB0_37;
	ld.global.u32 	%r154, [%rd7];
	ld.global.u32 	%r155, [%rd8];
	mad.lo.s32 	%r176, %r155, %r154, %r176;
$L__BB0_37:
	add.s32 	%r156, %r190, 1;
	or.b32  	%r157, %r156, %r13;
	setp.lt.s32 	%p48, %r157, 0;
	max.s32 	%r158, %r156, %r13;
	setp.ge.s32 	%p49, %r158, %r79;
	or.pred  	%p50, %p49, %p48;
	@%p50 bra 	$L__BB0_39;
	ld.global.u32 	%r159, [%rd7+4];
	ld.global.u32 	%r160, [%rd8+4];
	mad.lo.s32 	%r176, %r160, %r159, %r176;
$L__BB0_39:
	add.s32 	%r190, %r190, 2;
$L__BB0_40:
	or.b32  	%r161, %r190, %r13;
	setp.lt.s32 	%p51, %r161, 0;
	max.s32 	%r162, %r190, %r13;
	setp.ge.s32 	%p52, %r162, %r79;
	or.pred  	%p53, %p52, %p51;
	@%p53 bra 	$L__BB0_42;
	add.s32 	%r163, %r190, %r16;
	mul.wide.s32 	%rd18, %r163, 4;
	add.s64 	%rd19, %rd2, %rd18;
	ld.global.u32 	%r164, [%rd19];
	add.s32 	%r165, %r18, %r190;
	mul.wide.s32 	%rd20, %r165, 4;
	add.s64 	%rd21, %rd1, %rd20;
	ld.global.u32 	%r166, [%rd21];
	mad.lo.s32 	%r176, %r166, %r164, %r176;
$L__BB0_42:
	add.s32 	%r169, %r13, 1;
	setp.ne.s32 	%p54, %r13, %r12;
	@%p54 bra 	$L__BB0_4;
$L__BB0_43:
	ld.param.u64 	%rd25, [_Z13findUsingGPUsPiS_iiS__param_4];
	mad.lo.s32 	%r167, %r8, %r79, %r9;
	cvta.to.global.u64 	%rd22, %rd25;
	mul.wide.s32 	%rd23, %r167, 4;
	add.s64 	%rd24, %rd22, %rd23;
	st.global.u32 	[%rd24], %r176;
	add.s32 	%r168, %r168, %r6;
	setp.lt.s32 	%p55, %r168, %r3;
	@%p55 bra 	$L__BB0_2;
$L__BB0_44:
	ret;

}


// ===== COMPILED SASS (sm_100) =====

	.target	sm_100

	.elftype	@"ET_EXEC"


//--------------------- .note.nv.tkinfo           --------------------------
	.section	.note.nv.tkinfo,"",@"SHT_NOTE"
	.sectionflags	@"SHF_NOTE_NV_TKINFO"
	.tkinfo
        /*0018*/ 	.word	0x00000002
        /*0030*/ 	.string	""
        /*0030*/ 	.string	"ptxas"
        /*0030*/ 	.string	"Cuda compilation tools, release 13.0, V13.0.88"
        /*0030*/ 	.string	"Build cuda_13.0.r13.0/compiler.36424714_0"
        /*0030*/ 	.string	"-arch sm_100 -m 64 "



//--------------------- .note.nv.cuinfo           --------------------------
	.section	.note.nv.cuinfo,"",@"SHT_NOTE"
	.sectionflags	@"SHF_NOTE_NV_CUINFO"
        /*0018*/ 	.short	0x0002
        /*001a*/ 	.short	0x0064
        /*001c*/ 	.short	0x0082
	.zero		2


//--------------------- .nv.info                  --------------------------
	.section	.nv.info,"",@"SHT_CUDA_INFO"
	.align	4


	//----- nvinfo : EIATTR_REGCOUNT
	.align		4
        /*0000*/ 	.byte	0x04, 0x2f
        /*0002*/ 	.short	(.L_1 - .L_0)
	.align		4
.L_0:
        /*0004*/ 	.word	index@(_Z13findUsingGPUsPiS_iiS_)
        /*0008*/ 	.word	0x00000020


	//----- nvinfo : EIATTR_FRAME_SIZE
	.align		4
.L_1:
        /*000c*/ 	.byte	0x04, 0x11
        /*000e*/ 	.short	(.L_3 - .L_2)
	.align		4
.L_2:
        /*0010*/ 	.word	index@(_Z13findUsingGPUsPiS_iiS_)
        /*0014*/ 	.word	0x00000000


	//----- nvinfo : EIATTR_MIN_STACK_SIZE
	.align		4
.L_3:
        /*0018*/ 	.byte	0x04, 0x12
        /*001a*/ 	.short	(.L_5 - .L_4)
	.align		4
.L_4:
        /*001c*/ 	.word	index@(_Z13findUsingGPUsPiS_iiS_)
        /*0020*/ 	.word	0x00000000
.L_5:


//--------------------- .nv.compat                --------------------------
	.section	.nv.compat,"",@"SHT_CUDA_COMPAT_INFO"
	.align	4
        /*0000*/ 	.byte	0x02, 0x09, 0x00, 0x00, 0x02, 0x02, 0x01, 0x00, 0x02, 0x05, 0x05, 0x00, 0x03, 0x07, 0x01, 0x01
        /*0010*/ 	.byte	0x02, 0x03, 0x00, 0x00, 0x02, 0x06, 0x01, 0x00, 0x04, 0x0b, 0x08, 0x00, 0x09, 0x00, 0x00, 0x00
        /*0020*/ 	.byte	0x00, 0x00, 0x00, 0x00


//--------------------- .nv.info._Z13findUsingGPUsPiS_iiS_ --------------------------
	.section	.nv.info._Z13findUsingGPUsPiS_iiS_,"",@"SHT_CUDA_INFO"
	.sectionflags	@""
	.align	4


	//----- nvinfo : EIATTR_CUDA_API_VERSION
	.align		4
        /*0000*/ 	.byte	0x04, 0x37
        /*0002*/ 	.short	(.L_7 - .L_6)
.L_6:
        /*0004*/ 	.word	0x00000082


	//----- nvinfo : EIATTR_KPARAM_INFO
	.align		4
.L_7:
        /*0008*/ 	.byte	0x04, 0x17
        /*000a*/ 	.short	(.L_9 - .L_8)
.L_8:
        /*000c*/ 	.word	0x00000000
        /*0010*/ 	.short	0x0004
        /*0012*/ 	.short	0x0018
        /*0014*/ 	.byte	0x00, 0xf5, 0x21, 0x00


	//----- nvinfo : EIATTR_KPARAM_INFO
	.align		4
.L_9:
        /*0018*/ 	.byte	0x04, 0x17
        /*001a*/ 	.short	(.L_11 - .L_10)
.L_10:
        /*001c*/ 	.word	0x00000000
        /*0020*/ 	.short	0x0003
        /*0022*/ 	.short	0x0014
        /*0024*/ 	.byte	0x00, 0xf0, 0x11, 0x00


	//----- nvinfo : EIATTR_KPARAM_INFO
	.align		4
.L_11:
        /*0028*/ 	.byte	0x04, 0x17
        /*002a*/ 	.short	(.L_13 - .L_12)
.L_12:
        /*002c*/ 	.word	0x00000000
        /*0030*/ 	.short	0x0002
        /*0032*/ 	.short	0x0010
        /*0034*/ 	.byte	0x00, 0xf0, 0x11, 0x00


	//----- nvinfo : EIATTR_KPARAM_INFO
	.align		4
.L_13:
        /*0038*/ 	.byte	0x04, 0x17
        /*003a*/ 	.short	(.L_15 - .L_14)
.L_14:
        /*003c*/ 	.word	0x00000000
        /*0040*/ 	.short	0x0001
        /*0042*/ 	.short	0x0008
        /*0044*/ 	.byte	0x00, 0xf5, 0x21, 0x00


	//----- nvinfo : EIATTR_KPARAM_INFO
	.align		4
.L_15:
        /*0048*/ 	.byte	0x04, 0x17
        /*004a*/ 	.short	(.L_17 - .L_16)
.L_16:
        /*004c*/ 	.word	0x00000000
        /*0050*/ 	.short	0x0000
        /*0052*/ 	.short	0x0000
        /*0054*/ 	.byte	0x00, 0xf5, 0x21, 0x00


	//----- nvinfo : EIATTR_SPARSE_MMA_MASK
	.align		4
.L_17:
        /*0058*/ 	.byte	0x03, 0x50
        /*005a*/ 	.short	0x0000


	//----- nvinfo : EIATTR_MAXREG_COUNT
	.align		4
        /*005c*/ 	.byte	0x03, 0x1b
        /*005e*/ 	.short	0x00ff


	//----- nvinfo : EIATTR_MERCURY_ISA_VERSION
	.align		4
        /*0060*/ 	.byte	0x03, 0x5f
        /*0062*/ 	.short	0x0101


	//----- nvinfo : EIATTR_VRC_CTA_INIT_COUNT
	.align		4
        /*0064*/ 	.byte	0x02, 0x4a
	.zero		1
	.zero		1


	//----- nvinfo : EIATTR_EXIT_INSTR_OFFSETS
	.align		4
        /*0068*/ 	.byte	0x04, 0x1c
        /*006a*/ 	.short	(.L_19 - .L_18)


	//   ....[0]....
.L_18:
        /*006c*/ 	.word	0x00000080


	//   ....[1]....
        /*0070*/ 	.word	0x00000f00


	//----- nvinfo : EIATTR_CRS_STACK_SIZE
	.align		4
.L_19:
        /*0074*/ 	.byte	0x04, 0x1e
        /*0076*/ 	.short	(.L_21 - .L_20)
.L_20:
        /*0078*/ 	.word	0x00000000


	//----- nvinfo : EIATTR_CBANK_PARAM_SIZE
	.align		4
.L_21:
        /*007c*/ 	.byte	0x03, 0x19
        /*007e*/ 	.short	0x0020


	//----- nvinfo : EIATTR_PARAM_CBANK
	.align		4
        /*0080*/ 	.byte	0x04, 0x0a
        /*0082*/ 	.short	(.L_23 - .L_22)
	.align		4
.L_22:
        /*0084*/ 	.word	index@(.nv.constant0._Z13findUsingGPUsPiS_iiS_)
        /*0088*/ 	.short	0x0380
        /*008a*/ 	.short	0x0020


	//----- nvinfo : EIATTR_SW_WAR
	.align		4
.L_23:
        /*008c*/ 	.byte	0x04, 0x36
        /*008e*/ 	.short	(.L_25 - .L_24)
.L_24:
        /*0090*/ 	.word	0x00000008
.L_25:


//--------------------- .nv.callgraph             --------------------------
	.section	.nv.callgraph,"",@"SHT_CUDA_CALLGRAPH"
	.align	4
	.sectionentsize	8
	.align		4
        /*0000*/ 	.word	0x00000000
	.align		4
        /*0004*/ 	.word	0xffffffff
	.align		4
        /*0008*/ 	.word	0x00000000
	.align		4
        /*000c*/ 	.word	0xfffffffe
	.align		4
        /*0010*/ 	.word	0x00000000
	.align		4
        /*0014*/ 	.word	0xfffffffd
	.align		4
        /*0018*/ 	.word	0x00000000
	.align		4
        /*001c*/ 	.word	0xfffffffc


//--------------------- .text._Z13findUsingGPUsPiS_iiS_ --------------------------
	.section	.text._Z13findUsingGPUsPiS_iiS_,"ax",@progbits
	.align	128
        .global         _Z13findUsingGPUsPiS_iiS_
        .type           _Z13findUsingGPUsPiS_iiS_,@function
        .size           _Z13findUsingGPUsPiS_iiS_,(.L_x_11 - _Z13findUsingGPUsPiS_iiS_)
        .other          _Z13findUsingGPUsPiS_iiS_,@"STO_CUDA_ENTRY STV_DEFAULT"
_Z13findUsingGPUsPiS_iiS_:
.text._Z13findUsingGPUsPiS_iiS_:
[----:B------:R-:W-:Y:S01]  /*0000*/  LDC R1, c[0x0][0x37c] ;  /* 0x0000df00ff017b82 */ /* 0x000fe20000000800 */
[----:B------:R-:W0:Y:S01]  /*0010*/  S2R R10, SR_CTAID.X ;  /* 0x00000000000a7919 */ /* 0x000e220000002500 */
[----:B------:R-:W1:Y:S01]  /*0020*/  LDCU UR4, c[0x0][0x390] ;  /* 0x00007200ff0477ac */ /* 0x000e620008000800 */
[----:B------:R-:W0:Y:S01]  /*0030*/  S2R R3, SR_TID.X ;  /* 0x0000000000037919 */ /* 0x000e220000002100 */
[----:B------:R-:W0:Y:S01]  /*0040*/  LDCU UR6, c[0x0][0x360] ;  /* 0x00006c00ff0677ac */ /* 0x000e220008000800 */
[----:B-1----:R-:W-:Y:S01]  /*0050*/  UIMAD UR4, UR4, UR4, URZ ;  /* 0x00000004040472a4 */ /* 0x002fe2000f8e02ff */
[----:B0-----:R-:W-:-:S05]  /*0060*/  IMAD R10, R10, UR6, R3 ;  /* 0x000000060a0a7c24 */ /* 0x001fca000f8e0203 */
[----:B------:R-:W-:-:S13]  /*0070*/  ISETP.GE.AND P0, PT, R10, UR4, PT ;  /* 0x000000040a007c0c */ /* 0x000fda000bf06270 */
[----:B------:R-:W-:Y:S05]  /*0080*/  @P0 EXIT ;  /* 0x000000000000094d */ /* 0x000fea0003800000 */
[----:B------:R-:W0:Y:S01]  /*0090*/  LDCU UR5, c[0x0][0x394] ;  /* 0x00007280ff0577ac */ /* 0x000e220008000800 */
[----:B------:R-:W1:Y:S01]  /*00a0*/  LDCU UR7, c[0x0][0x370] ;  /* 0x00006e00ff0777ac */ /* 0x000e620008000800 */
[----:B------:R-:W2:Y:S01]  /*00b0*/  LDCU.64 UR10, c[0x0][0x358] ;  /* 0x00006b00ff0a77ac */ /* 0x000ea20008000a00 */
[----:B0-----:R-:W-:-:S04]  /*00c0*/  ULEA.HI UR5, UR5, UR5, URZ, 0x1 ;  /* 0x0000000505057291 */ /* 0x001fc8000f8f08ff */
[----:B------:R-:W-:Y:S02]  /*00d0*/  USHF.R.S32.HI UR8, URZ, 0x1, UR5 ;  /* 0x00000001ff087899 */ /* 0x000fe40008011405 */
[----:B-1----:R-:W-:Y:S02]  /*00e0*/  UIMAD UR6, UR6, UR7, URZ ;  /* 0x00000007060672a4 */ /* 0x002fe4000f8e02ff */
[----:B--2---:R-:W-:-:S12]  /*00f0*/  ULOP3.LUT UR5, UR5, 0xfffffffe, URZ, 0xc0, !UPT ;  /* 0xfffffffe05057892 */ /* 0x004fd8000f8ec0ff */
.L_x_9:
[----:B0-----:R-:W0:Y:S01]  /*0100*/  LDC R9, c[0x0][0x390] ;  /* 0x0000e400ff097b82 */ /* 0x001e220000000800 */
[----:B------:R-:W-:Y:S01]  /*0110*/  BSSY.RECONVERGENT B0, `(.L_x_0) ;  /* 0x00000d6000007945 */ /* 0x000fe20003800200 */
[----:B0-----:R-:W-:-:S04]  /*0120*/  IABS R5, R9 ;  /* 0x0000000900057213 */ /* 0x001fc80000000000 */
[----:B------:R-:W0:Y:S08]  /*0130*/  I2F.RP R0, R5 ;  /* 0x0000000500007306 */ /* 0x000e300000209400 */
[----:B0-----:R-:W0:Y:S02]  /*0140*/  MUFU.RCP R0, R0 ;  /* 0x0000000000007308 */ /* 0x001e240000001000 */
[----:B0-----:R-:W-:-:S06]  /*0150*/  VIADD R2, R0, 0xffffffe ;  /* 0x0ffffffe00027836 */ /* 0x001fcc0000000000 */
[----:B------:R0:W1:Y:S02]  /*0160*/  F2I.FTZ.U32.TRUNC.NTZ R3, R2 ;  /* 0x0000000200037305 */ /* 0x000064000021f000 */
[----:B0-----:R-:W-:Y:S02]  /*0170*/  IMAD.MOV.U32 R2, RZ, RZ, RZ ;  /* 0x000000ffff027224 */ /* 0x001fe400078e00ff */
[----:B-1----:R-:W-:-:S04]  /*0180*/  IMAD.MOV R4, RZ, RZ, -R3 ;  /* 0x000000ffff047224 */ /* 0x002fc800078e0a03 */
[----:B------:R-:W-:Y:S01]  /*0190*/  IMAD R7, R4, R5, RZ ;  /* 0x0000000504077224 */ /* 0x000fe200078e02ff */
[----:B------:R-:W-:-:S03]  /*01a0*/  IABS R4, R10 ;  /* 0x0000000a00047213 */ /* 0x000fc60000000000 */
[----:B------:R-:W-:-:S06]  /*01b0*/  IMAD.HI.U32 R3, R3, R7, R2 ;  /* 0x0000000703037227 */ /* 0x000fcc00078e0002 */
[----:B------:R-:W-:-:S04]  /*01c0*/  IMAD.HI.U32 R11, R3, R4, RZ ;  /* 0x00000004030b7227 */ /* 0x000fc800078e00ff */
[----:B------:R-:W-:-:S04]  /*01d0*/  IMAD.MOV R0, RZ, RZ, -R11 ;  /* 0x000000ffff007224 */ /* 0x000fc800078e0a0b */
[----:B------:R-:W-:-:S05]  /*01e0*/  IMAD R0, R5, R0, R4 ;  /* 0x0000000005007224 */ /* 0x000fca00078e0204 */
[----:B------:R-:W-:-:S13]  /*01f0*/  ISETP.GT.U32.AND P1, PT, R5, R0, PT ;  /* 0x000000000500720c */ /* 0x000fda0003f24070 */
[----:B------:R-:W-:Y:S02]  /*0200*/  @!P1 IMAD.IADD R0, R0, 0x1, -R5 ;  /* 0x0000000100009824 */ /* 0x000fe400078e0a05 */
[----:B------:R-:W-:Y:S01]  /*0210*/  @!P1 VIADD R11, R11, 0x1 ;  /* 0x000000010b0b9836 */ /* 0x000fe20000000000 */
[----:B------:R-:W-:Y:S02]  /*0220*/  ISETP.NE.AND P1, PT, R9, RZ, PT ;  /* 0x000000ff0900720c */ /* 0x000fe40003f25270 */
[----:B------:R-:W-:Y:S02]  /*0230*/  ISETP.GE.U32.AND P0, PT, R0, R5, PT ;  /* 0x000000050000720c */ /* 0x000fe40003f06070 */
[----:B------:R-:W-:-:S04]  /*0240*/  LOP3.LUT R0, R10, R9, RZ, 0x3c, !PT ;  /* 0x000000090a007212 */ /* 0x000fc800078e3cff */
[----:B------:R-:W-:Y:S01]  /*0250*/  ISETP.GE.AND P2, PT, R0, RZ, PT ;  /* 0x000000ff0000720c */ /* 0x000fe20003f46270 */
[----:B------:R-:W-:-:S06]  /*0260*/  HFMA2 R0, -RZ, RZ, 0, 0 ;  /* 0x00000000ff007431 */ /* 0x000fcc00000001ff */
[----:B------:R-:W-:-:S06]  /*0270*/  @P0 VIADD R11, R11, 0x1 ;  /* 0x000000010b0b0836 */ /* 0x000fcc0000000000 */
[----:B------:R-:W-:Y:S01]  /*0280*/  @!P2 IMAD.MOV R11, RZ, RZ, -R11 ;  /* 0x000000ffff0ba224 */ /* 0x000fe200078e0a0b */
[----:B------:R-:W-:-:S05]  /*0290*/  @!P1 LOP3.LUT R11, RZ, R9, RZ, 0x33, !PT ;  /* 0x00000009ff0b9212 */ /* 0x000fca00078e33ff */
[C---:B------:R-:W-:Y:S02]  /*02a0*/  VIADD R12, R11.reuse, -UR8 ;  /* 0x800000080b0c7c36 */ /* 0x040fe40008000000 */
[----:B------:R-:W-:Y:S02]  /*02b0*/  VIADD R13, R11, UR8 ;  /* 0x000000080b0d7c36 */ /* 0x000fe40008000000 */
[----:B------:R-:W-:-:S03]  /*02c0*/  IMAD.MOV R3, RZ, RZ, -R11 ;  /* 0x000000ffff037224 */ /* 0x000fc600078e0a0b */
[----:B------:R-:W-:Y:S01]  /*02d0*/  ISETP.GT.AND P0, PT, R12, R13, PT ;  /* 0x0000000d0c00720c */ /* 0x000fe20003f04270 */
[----:B------:R-:W-:-:S12]  /*02e0*/  IMAD R14, R9, R3, R10 ;  /* 0x00000003090e7224 */ /* 0x000fd800078e020a */
[----:B------:R-:W-:Y:S05]  /*02f0*/  @P0 BRA `(.L_x_1) ;  /* 0x0000000800dc0947 */ /* 0x000fea0003800000 */
[----:B------:R-:W-:Y:S02]  /*0300*/  VIADD R15, R14, -UR8 ;  /* 0x800000080e0f7c36 */ /* 0x000fe40008000000 */
[----:B------:R-:W-:Y:S02]  /*0310*/  IMAD.MOV.U32 R0, RZ, RZ, RZ ;  /* 0x000000ffff007224 */ /* 0x000fe400078e00ff */
[----:B------:R-:W-:-:S07]  /*0320*/  IMAD.MOV.U32 R16, RZ, RZ, R12 ;  /* 0x000000ffff107224 */ /* 0x000fce00078e000c */
.L_x_8:
[----:B------:R-:W-:Y:S01]  /*0330*/  VIADD R2, R14, UR8 ;  /* 0x000000080e027c36 */ /* 0x000fe20008000000 */
[----:B------:R-:W-:Y:S04]  /*0340*/  BSSY.RECONVERGENT B1, `(.L_x_2) ;  /* 0x00000af000017945 */ /* 0x000fe80003800200 */
[----:B------:R-:W-:-:S13]  /*0350*/  ISETP.GE.AND P0, PT, R2, R15, PT ;  /* 0x0000000f0200720c */ /* 0x000fda0003f06270 */
[----:B------:R-:W-:Y:S05]  /*0360*/  @!P0 BRA `(.L_x_3) ;  /* 0x0000000800b08947 */ /* 0x000fea0003800000 */
[----:B------:R-:W-:Y:S01]  /*0370*/  UISETP.GE.U32.AND UP0, UPT, UR5, 0x7, UPT ;  /* 0x000000070500788c */ /* 0x000fe2000bf06070 */
[--C-:B------:R-:W-:Y:S02]  /*0380*/  IMAD.IADD R17, R2, 0x1, -R15.reuse ;  /* 0x0000000102117824 */ /* 0x100fe400078e0a0f */
[----:B------:R-:W-:Y:S02]  /*0390*/  IMAD.IADD R2, R16, 0x1, -R12 ;  /* 0x0000000110027824 */ /* 0x000fe400078e0a0c */
[--C-:B------:R-:W-:Y:S02]  /*03a0*/  IMAD.MOV.U32 R3, RZ, RZ, R15.reuse ;  /* 0x000000ffff037224 */ /* 0x100fe400078e000f */
[C---:B------:R-:W-:Y:S02]  /*03b0*/  IMAD R19, R17.reuse, R2, RZ ;  /* 0x0000000211137224 */ /* 0x040fe400078e02ff */
[----:B------:R-:W-:Y:S02]  /*03c0*/  IMAD R17, R17, R16, RZ ;  /* 0x0000001011117224 */ /* 0x000fe400078e02ff */
[----:B------:R-:W-:Y:S01]  /*03d0*/  IMAD.IADD R18, R19, 0x1, -R15 ;  /* 0x0000000113127824 */ /* 0x000fe200078e0a0f */
[----:B------:R-:W-:Y:S06]  /*03e0*/  BRA.U !UP0, `(.L_x_4) ;  /* 0x0000000508447547 */ /* 0x000fec000b800000 */
[----:B------:R-:W0:Y:S01]  /*03f0*/  LDC.64 R4, c[0x0][0x380] ;  /* 0x0000e000ff047b82 */ /* 0x000e220000000a00 */
[----:B------:R-:W-:Y:S01]  /*0400*/  UIADD3 UR7, UPT, UPT, UR5, 0x1, URZ ;  /* 0x0000000105077890 */ /* 0x000fe2000fffe0ff */
[----:B------:R-:W-:Y:S01]  /*0410*/  LEA R21, R16, 0xffffffff, 0x1 ;  /* 0xffffffff10157811 */ /* 0x000fe200078e08ff */
[----:B------:R-:W1:Y:S01]  /*0420*/  LDCU UR9, c[0x0][0x390] ;  /* 0x00007200ff0977ac */ /* 0x000e620008000800 */
[----:B------:R-:W-:Y:S01]  /*0430*/  MOV R23, R15 ;  /* 0x0000000f00177202 */ /* 0x000fe20000000f00 */
[----:B------:R-:W-:-:S03]  /*0440*/  ULOP3.LUT UR7, UR7, 0xfffffff8, URZ, 0xc0, !UPT ;  /* 0xfffffff807077892 */ /* 0x000fc6000f8ec0ff */
[----:B------:R-:W2:Y:S01]  /*0450*/  LDC.64 R2, c[0x0][0x388] ;  /* 0x0000e200ff027b82 */ /* 0x000ea20000000a00 */
[----:B------:R-:W-:Y:S01]  /*0460*/  IMAD R21, R21, UR8, R14 ;  /* 0x0000000815157c24 */ /* 0x000fe2000f8e020e */
[----:B------:R-:W-:-:S12]  /*0470*/  UIADD3 UR7, UPT, UPT, -UR7, URZ, URZ ;  /* 0x000000ff07077290 */ /* 0x000fd8000fffe1ff */
.L_x_5:
[-C--:B------:R-:W-:Y:S01]  /*0480*/  LOP3.LUT R6, R23, R16.reuse, RZ, 0xfc, !PT ;  /* 0x0000001017067212 */ /* 0x080fe200078efcff */
[----:B--2---:R-:W-:Y:S01]  /*0490*/  IMAD.WIDE R8, R19, 0x4, R2 ;  /* 0x0000000413087825 */ /* 0x004fe200078e0202 */
[----:B------:R-:W-:Y:S02]  /*04a0*/  VIMNMX R7, PT, PT, R23, R16, !PT ;  /* 0x0000001017077248 */ /* 0x000fe40007fe0100 */
[----:B------:R-:W-:-:S04]  /*04b0*/  ISETP.GE.AND P0, PT, R6, RZ, PT ;  /* 0x000000ff0600720c */ /* 0x000fc80003f06270 */
[----:B-1----:R-:W-:Y:S01]  /*04c0*/  ISETP.GE.OR P0, PT, R7, UR9, !P0 ;  /* 0x0000000907007c0c */ /* 0x002fe2000c706670 */
[----:B0-----:R-:W-:-:S04]  /*04d0*/  IMAD.WIDE R6, R21, 0x4, R4 ;  /* 0x0000000415067825 */ /* 0x001fc800078e0204 */
[----:B------:R-:W-:-:S05]  /*04e0*/  VIADD R25, R23, 0x1 ;  /* 0x0000000117197836 */ /* 0x000fca0000000000 */
[----:B------:R-:W-:-:S03]  /*04f0*/  LOP3.LUT R20, R25, R16, RZ, 0xfc, !PT ;  /* 0x0000001019147212 */ /* 0x000fc600078efcff */
[----:B------:R-:W2:Y:S04]  /*0500*/  @!P0 LDG.E R27, desc[UR10][R6.64] ;  /* 0x0000000a061b8981 */ /* 0x000ea8000c1e1900 */
[----:B------:R-:W2:Y:S01]  /*0510*/  @!P0 LDG.E R22, desc[UR10][R8.64] ;  /* 0x0000000a08168981 */ /* 0x000ea2000c1e1900 */
[----:B------:R-:W-:Y:S02]  /*0520*/  ISETP.GE.AND P1, PT, R20, RZ, PT ;  /* 0x000000ff1400720c */ /* 0x000fe40003f26270 */
[----:B------:R-:W-:-:S04]  /*0530*/  VIMNMX R25, PT, PT, R25, R16, !PT ;  /* 0x0000001019197248 */ /* 0x000fc80007fe0100 */
[----:B------:R-:W-:-:S13]  /*0540*/  ISETP.GE.OR P1, PT, R25, UR9, !P1 ;  /* 0x0000000919007c0c */ /* 0x000fda000cf26670 */
[----:B------:R-:W3:Y:S04]  /*0550*/  @!P1 LDG.E R20, desc[UR10][R6.64+0x4] ;  /* 0x0000040a06149981 */ /* 0x000ee8000c1e1900 */
[----:B------:R-:W3:Y:S01]  /*0560*/  @!P1 LDG.E R25, desc[UR10][R8.64+0x4] ;  /* 0x0000040a08199981 */ /* 0x000ee2000c1e1900 */
[----:B------:R-:W-:Y:S02]  /*0570*/  VIADD R29, R23, 0x2 ;  /* 0x00000002171d7836 */ /* 0x000fe40000000000 */
[----:B--2---:R-:W-:-:S03]  /*0580*/  @!P0 IMAD R0, R27, R22, R0 ;  /* 0x000000161b008224 */ /* 0x004fc600078e0200 */
[CC--:B------:R-:W-:Y:S02]  /*0590*/  LOP3.LUT R22, R29.reuse, R16.reuse, RZ, 0xfc, !PT ;  /* 0x000000101d167212 */ /* 0x0c0fe400078efcff */
[----:B------:R-:W-:Y:S02]  /*05a0*/  VIMNMX R29, PT, PT, R29, R16, !PT ;  /* 0x000000101d1d7248 */ /* 0x000fe40007fe0100 */
[----:B------:R-:W-:-:S04]  /*05b0*/  ISETP.GE.AND P0, PT, R22, RZ, PT ;  /* 0x000000ff1600720c */ /* 0x000fc80003f06270 */
[----:B------:R-:W-:Y:S01]  /*05c0*/  ISETP.GE.OR P0, PT, R29, UR9, !P0 ;  /* 0x000000091d007c0c */ /* 0x000fe2000c706670 */
[----:B------:R-:W-:-:S12]  /*05d0*/  VIADD R29, R23, 0x3 ;  /* 0x00000003171d7836 */ /* 0x000fd80000000000 */
[----:B------:R-:W2:Y:S01]  /*05e0*/  @!P0 LDG.E R27, desc[UR10][R6.64+0x8] ;  /* 0x0000080a061b8981 */ /* 0x000ea2000c1e1900 */
[----:B---3--:R-:W-:Y:S01]  /*05f0*/  @!P1 IMAD R0, R20, R25, R0 ;  /* 0x0000001914009224 */ /* 0x008fe200078e0200 */
[CC--:B------:R-:W-:Y:S02]  /*0600*/  LOP3.LUT R20, R29.reuse, R16.reuse, RZ, 0xfc, !PT ;  /* 0x000000101d147212 */ /* 0x0c0fe400078efcff */
[----:B------:R-:W2:Y:S01]  /*0610*/  @!P0 LDG.E R22, desc[UR10][R8.64+0x8] ;  /* 0x0000080a08168981 */ /* 0x000ea2000c1e1900 */
[----:B------:R-:W-:Y:S02]  /*0620*/  VIMNMX R29, PT, PT, R29, R16, !PT ;  /* 0x000000101d1d7248 */ /* 0x000fe40007fe0100 */
[----:B------:R-:W-:-:S04]  /*0630*/  ISETP.GE.AND P1, PT, R20, RZ, PT ;  /* 0x000000ff1400720c */ /* 0x000fc80003f26270 */
        /* <DEDUP_REMOVED lines=21> */
[-C--:B------:R-:W-:Y:S01]  /*0790*/  LOP3.LUT R22, R29, R16.reuse, RZ, 0xfc, !PT ;  /* 0x000000101d167212 */ /* 0x080fe200078efcff */
[----:B------:R-:W-:Y:S01]  /*07a0*/  VIADD R27, R23, 0x7 ;  /* 0x00000007171b7836 */ /* 0x000fe20000000000 */
[-C--:B------:R-:W-:Y:S02]  /*07b0*/  VIMNMX R29, PT, PT, R29, R16.reuse, !PT ;  /* 0x000000101d1d7248 */ /* 0x080fe40007fe0100 */
[----:B------:R-:W-:Y:S02]  /*07c0*/  ISETP.GE.AND P1, PT, R22, RZ, PT ;  /* 0x000000ff1600720c */ /* 0x000fe40003f26270 */
[----:B------:R-:W-:Y:S02]  /*07d0*/  LOP3.LUT R22, R27, R16, RZ, 0xfc, !PT ;  /* 0x000000101b167212 */ /* 0x000fe400078efcff */
[----:B------:R-:W-:Y:S02]  /*07e0*/  ISETP.GE.OR P1, PT, R29, UR9, !P1 ;  /* 0x000000091d007c0c */ /* 0x000fe4000cf26670 */
[----:B------:R-:W-:-:S02]  /*07f0*/  ISETP.GE.AND P2, PT, R22, RZ, PT ;  /* 0x000000ff1600720c */ /* 0x000fc40003f46270 */
[----:B------:R-:W-:-:S04]  /*0800*/  VIMNMX R27, PT, PT, R27, R16, !PT ;  /* 0x000000101b1b7248 */ /* 0x000fc80007fe0100 */
[----:B------:R-:W-:-:S05]  /*0810*/  ISETP.GE.OR P2, PT, R27, UR9, !P2 ;  /* 0x000000091b007c0c */ /* 0x000fca000d746670 */
[----:B------:R-:W2:Y:S01]  /*0820*/  @!P1 LDG.E R27, desc[UR10][R6.64+0x18] ;  /* 0x0000180a061b9981 */ /* 0x000ea2000c1e1900 */
[----:B---3--:R-:W-:-:S03]  /*0830*/  @!P0 IMAD R0, R20, R25, R0 ;  /* 0x0000001914008224 */ /* 0x008fc600078e0200 */
[----:B------:R-:W2:Y:S04]  /*0840*/  @!P1 LDG.E R20, desc[UR10][R8.64+0x18] ;  /* 0x0000180a08149981 */ /* 0x000ea8000c1e1900 */
[----:B------:R-:W3:Y:S04]  /*0850*/  @!P2 LDG.E R25, desc[UR10][R6.64+0x1c] ;  /* 0x00001c0a0619a981 */ /* 0x000ee8000c1e1900 */
[----:B------:R-:W3:Y:S01]  /*0860*/  @!P2 LDG.E R22, desc[UR10][R8.64+0x1c] ;  /* 0x00001c0a0816a981 */ /* 0x000ee2000c1e1900 */
[----:B------:R-:W-:Y:S01]  /*0870*/  UIADD3 UR7, UPT, UPT, UR7, 0x8, URZ ;  /* 0x0000000807077890 */ /* 0x000fe2000fffe0ff */
[----:B------:R-:W-:Y:S01]  /*0880*/  VIADD R23, R23, 0x8 ;  /* 0x0000000817177836 */ /* 0x000fe20000000000 */
[----:B------:R-:W-:Y:S01]  /*0890*/  IADD3 R21, PT, PT, R21, 0x8, RZ ;  /* 0x0000000815157810 */ /* 0x000fe20007ffe0ff */
[----:B------:R-:W-:Y:S01]  /*08a0*/  VIADD R19, R19, 0x8 ;  /* 0x0000000813137836 */ /* 0x000fe20000000000 */
[----:B------:R-:W-:Y:S01]  /*08b0*/  UISETP.NE.AND UP0, UPT, UR7, URZ, UPT ;  /* 0x000000ff0700728c */ /* 0x000fe2000bf05270 */
[----:B--2---:R-:W-:-:S04]  /*08c0*/  @!P1 IMAD R0, R27, R20, R0 ;  /* 0x000000141b009224 */ /* 0x004fc800078e0200 */
[----:B---3--:R-:W-:-:S04]  /*08d0*/  @!P2 IMAD R0, R25, R22, R0 ;  /* 0x000000161900a224 */ /* 0x008fc800078e0200 */
[----:B------:R-:W-:Y:S05]  /*08e0*/  BRA.U UP0, `(.L_x_5) ;  /* 0xfffffff900e47547 */ /* 0x000fea000b83ffff */
[----:B------:R-:W-:-:S07]  /*08f0*/  IMAD.MOV.U32 R3, RZ, RZ, R23 ;  /* 0x000000ffff037224 */ /* 0x000fce00078e0017 */
.L_x_4:
[----:B------:R-:W-:Y:S02]  /*0900*/  ULOP3.LUT UR7, UR5, 0x6, URZ, 0xc0, !UPT ;  /* 0x0000000605077892 */ /* 0x000fe4000f8ec0ff */
[----:B------:R-:W-:Y:S02]  /*0910*/  ULOP3.LUT UR9, UR8, 0x1, URZ, 0xc0, !UPT ;  /* 0x0000000108097892 */ /* 0x000fe4000f8ec0ff */
[----:B------:R-:W-:Y:S01]  /*0920*/  UISETP.GE.U32.AND UP0, UPT, UR7, 0x3, UPT ;  /* 0x000000030700788c */ /* 0x000fe2000bf06070 */
[----:B------:R-:W0:Y:S01]  /*0930*/  LDCU UR12, c[0x0][0x390] ;  /* 0x00007200ff0c77ac */ /* 0x000e220008000800 */
[----:B------:R-:W-:-:S07]  /*0940*/  UISETP.NE.U32.AND UP1, UPT, UR9, 0x1, UPT ;  /* 0x000000010900788c */ /* 0x000fce000bf25070 */
[----:B------:R-:W-:Y:S05]  /*0950*/  BRA.U !UP0, `(.L_x_6) ;  /* 0x00000001089c7547 */ /* 0x000fea000b800000 */
[----:B------:R-:W1:Y:S01]  /*0960*/  LDCU UR7, c[0x0][0x390] ;  /* 0x00007200ff0777ac */ /* 0x000e620008000800 */
[----:B------:R-:W2:Y:S01]  /*0970*/  LDC.64 R6, c[0x0][0x380] ;  /* 0x0000e000ff067b82 */ /* 0x000ea20000000a00 */
[CC--:B------:R-:W-:Y:S01]  /*0980*/  LOP3.LUT R2, R3.reuse, R16.reuse, RZ, 0xfc, !PT ;  /* 0x0000001003027212 */ /* 0x0c0fe200078efcff */
[C---:B------:R-:W-:Y:S02]  /*0990*/  VIADD R9, R3.reuse, 0x1 ;  /* 0x0000000103097836 */ /* 0x040fe40000000000 */
[C---:B------:R-:W-:Y:S01]  /*09a0*/  VIADD R19, R3.reuse, 0x2 ;  /* 0x0000000203137836 */ /* 0x040fe20000000000 */
[----:B------:R-:W-:Y:S01]  /*09b0*/  ISETP.GE.AND P0, PT, R2, RZ, PT ;  /* 0x000000ff0200720c */ /* 0x000fe20003f06270 */
[C---:B------:R-:W-:Y:S01]  /*09c0*/  VIADD R21, R3.reuse, 0x3 ;  /* 0x0000000303157836 */ /* 0x040fe20000000000 */
[-C--:B------:R-:W-:Y:S01]  /*09d0*/  VIMNMX R2, PT, PT, R3, R16.reuse, !PT ;  /* 0x0000001003027248 */ /* 0x080fe20007fe0100 */
[----:B------:R-:W3:Y:S01]  /*09e0*/  LDC.64 R4, c[0x0][0x388] ;  /* 0x0000e200ff047b82 */ /* 0x000ee20000000a00 */
[----:B------:R-:W-:-:S02]  /*09f0*/  LOP3.LUT R8, R9, R16, RZ, 0xfc, !PT ;  /* 0x0000001009087212 */ /* 0x000fc400078efcff */
[-C--:B------:R-:W-:Y:S02]  /*0a00*/  LOP3.LUT R20, R19, R16.reuse, RZ, 0xfc, !PT ;  /* 0x0000001013147212 */ /* 0x080fe400078efcff */
[----:B------:R-:W-:Y:S02]  /*0a10*/  ISETP.GE.AND P1, PT, R8, RZ, PT ;  /* 0x000000ff0800720c */ /* 0x000fe40003f26270 */
[----:B------:R-:W-:Y:S02]  /*0a20*/  ISETP.GE.AND P3, PT, R20, RZ, PT ;  /* 0x000000ff1400720c */ /* 0x000fe40003f66270 */
[----:B-1----:R-:W-:Y:S02]  /*0a30*/  ISETP.GE.OR P0, PT, R2, UR7, !P0 ;  /* 0x0000000702007c0c */ /* 0x002fe4000c706670 */
[-C--:B------:R-:W-:Y:S01]  /*0a40*/  VIMNMX R2, PT, PT, R9, R16.reuse, !PT ;  /* 0x0000001009027248 */ /* 0x080fe20007fe0100 */
[--C-:B------:R-:W-:Y:S01]  /*0a50*/  IMAD.IADD R9, R17, 0x1, R3.reuse ;  /* 0x0000000111097824 */ /* 0x100fe200078e0203 */
[-C--:B------:R-:W-:Y:S01]  /*0a60*/  VIMNMX R8, PT, PT, R19, R16.reuse, !PT ;  /* 0x0000001013087248 */ /* 0x080fe20007fe0100 */
[----:B------:R-:W-:Y:S01]  /*0a70*/  IMAD.IADD R19, R18, 0x1, R3 ;  /* 0x0000000112137824 */ /* 0x000fe200078e0203 */
[----:B------:R-:W-:Y:S01]  /*0a80*/  LOP3.LUT R20, R21, R16, RZ, 0xfc, !PT ;  /* 0x0000001015147212 */ /* 0x000fe200078efcff */
[----:B--2---:R-:W-:Y:S01]  /*0a90*/  IMAD.WIDE R6, R9, 0x4, R6 ;  /* 0x0000000409067825 */ /* 0x004fe200078e0206 */
[----:B------:R-:W-:-:S02]  /*0aa0*/  ISETP.GE.OR P1, PT, R2, UR7, !P1 ;  /* 0x0000000702007c0c */ /* 0x000fc4000cf26670 */
[----:B------:R-:W-:Y:S02]  /*0ab0*/  ISETP.GE.AND P2, PT, R20, RZ, PT ;  /* 0x000000ff1400720c */ /* 0x000fe40003f46270 */
[----:B------:R-:W-:Y:S01]  /*0ac0*/  ISETP.GE.OR P3, PT, R8, UR7, !P3 ;  /* 0x0000000708007c0c */ /* 0x000fe2000df66670 */
[----:B------:R-:W2:Y:S01]  /*0ad0*/  @!P0 LDG.E R9, desc[UR10][R6.64] ;  /* 0x0000000a06098981 */ /* 0x000ea2000c1e1900 */
[----:B------:R-:W-:Y:S01]  /*0ae0*/  VIMNMX R21, PT, PT, R21, R16, !PT ;  /* 0x0000001015157248 */ /* 0x000fe20007fe0100 */
[----:B---3--:R-:W-:-:S03]  /*0af0*/  IMAD.WIDE R4, R19, 0x4, R4 ;  /* 0x0000000413047825 */ /* 0x008fc600078e0204 */
[----:B------:R-:W-:Y:S02]  /*0b00*/  ISETP.GE.OR P2, PT, R21, UR7, !P2 ;  /* 0x0000000715007c0c */ /* 0x000fe4000d746670 */
[----:B------:R-:W2:Y:S04]  /*0b10*/  @!P0 LDG.E R2, desc[UR10][R4.64] ;  /* 0x0000000a04028981 */ /* 0x000ea8000c1e1900 */
[----:B------:R-:W3:Y:S04]  /*0b20*/  @!P1 LDG.E R19, desc[UR10][R6.64+0x4] ;  /* 0x0000040a06139981 */ /* 0x000ee8000c1e1900 */
[----:B------:R-:W3:Y:S04]  /*0b30*/  @!P1 LDG.E R8, desc[UR10][R4.64+0x4] ;  /* 0x0000040a04089981 */ /* 0x000ee8000c1e1900 */
[----:B------:R-:W4:Y:S04]  /*0b40*/  @!P3 LDG.E R21, desc[UR10][R6.64+0x8] ;  /* 0x0000080a0615b981 */ /* 0x000f28000c1e1900 */
[----:B------:R-:W4:Y:S04]  /*0b50*/  @!P3 LDG.E R20, desc[UR10][R4.64+0x8] ;  /* 0x0000080a0414b981 */ /* 0x000f28000c1e1900 */
[----:B------:R-:W5:Y:S04]  /*0b60*/  @!P2 LDG.E R23, desc[UR10][R6.64+0xc] ;  /* 0x00000c0a0617a981 */ /* 0x000f68000c1e1900 */
[----:B------:R-:W5:Y:S01]  /*0b70*/  @!P2 LDG.E R22, desc[UR10][R4.64+0xc] ;  /* 0x00000c0a0416a981 */ /* 0x000f62000c1e1900 */
[----:B------:R-:W-:-:S02]  /*0b80*/  VIADD R3, R3, 0x4 ;  /* 0x0000000403037836 */ /* 0x000fc40000000000 */
[----:B--2---:R-:W-:-:S04]  /*0b90*/  @!P0 IMAD R0, R9, R2, R0 ;  /* 0x0000000209008224 */ /* 0x004fc800078e0200 */
[----:B---3--:R-:W-:-:S04]  /*0ba0*/  @!P1 IMAD R0, R19, R8, R0 ;  /* 0x0000000813009224 */ /* 0x008fc800078e0200 */
[----:B----4-:R-:W-:-:S04]  /*0bb0*/  @!P3 IMAD R0, R21, R20, R0 ;  /* 0x000000141500b224 */ /* 0x010fc800078e0200 */
[----:B-----5:R-:W-:-:S07]  /*0bc0*/  @!P2 IMAD R0, R23, R22, R0 ;  /* 0x000000161700a224 */ /* 0x020fce00078e0200 */
.L_x_6:
[----:B------:R-:W-:Y:S05]  /*0bd0*/  BRA.U UP1, `(.L_x_7) ;  /* 0x00000001015c7547 */ /* 0x000fea000b800000 */
[----:B------:R-:W1:Y:S01]  /*0be0*/  LDCU UR7, c[0x0][0x390] ;  /* 0x00007200ff0777ac */ /* 0x000e620008000800 */
[----:B------:R-:W2:Y:S01]  /*0bf0*/  LDC.64 R4, c[0x0][0x380] ;  /* 0x0000e000ff047b82 */ /* 0x000ea20000000a00 */
[C---:B------:R-:W-:Y:S01]  /*0c00*/  IADD3 R9, PT, PT, R3.reuse, 0x1, RZ ;  /* 0x0000000103097810 */ /* 0x040fe20007ffe0ff */
[----:B------:R-:W-:Y:S01]  /*0c10*/  IMAD.IADD R19, R18, 0x1, R3 ;  /* 0x0000000112137824 */ /* 0x000fe200078e0203 */
[-C--:B------:R-:W-:Y:S02]  /*0c20*/  LOP3.LUT R2, R3, R16.reuse, RZ, 0xfc, !PT ;  /* 0x0000001003027212 */ /* 0x080fe400078efcff */
[-C--:B------:R-:W-:Y:S02]  /*0c30*/  LOP3.LUT R8, R9, R16.reuse, RZ, 0xfc, !PT ;  /* 0x0000001009087212 */ /* 0x080fe400078efcff */
[----:B------:R-:W-:Y:S01]  /*0c40*/  ISETP.GE.AND P0, PT, R2, RZ, PT ;  /* 0x000000ff0200720c */ /* 0x000fe20003f06270 */
[----:B------:R-:W3:Y:S01]  /*0c50*/  LDC.64 R6, c[0x0][0x388] ;  /* 0x0000e200ff067b82 */ /* 0x000ee20000000a00 */
[----:B------:R-:W-:-:S02]  /*0c60*/  VIMNMX R2, PT, PT, R3, R16, !PT ;  /* 0x0000001003027248 */ /* 0x000fc40007fe0100 */
[----:B------:R-:W-:Y:S02]  /*0c70*/  ISETP.GE.AND P1, PT, R8, RZ, PT ;  /* 0x000000ff0800720c */ /* 0x000fe40003f26270 */
[----:B------:R-:W-:Y:S02]  /*0c80*/  VIMNMX R9, PT, PT, R9, R16, !PT ;  /* 0x0000001009097248 */ /* 0x000fe40007fe0100 */
[----:B-1----:R-:W-:Y:S02]  /*0c90*/  ISETP.GE.OR P0, PT, R2, UR7, !P0 ;  /* 0x0000000702007c0c */ /* 0x002fe4000c706670 */
[----:B------:R-:W-:Y:S01]  /*0ca0*/  ISETP.GE.OR P1, PT, R9, UR7, !P1 ;  /* 0x0000000709007c0c */ /* 0x000fe2000cf26670 */
[----:B------:R-:W-:-:S04]  /*0cb0*/  IMAD.IADD R9, R17, 0x1, R3 ;  /* 0x0000000111097824 */ /* 0x000fc800078e0203 */
[----:B--2---:R-:W-:-:S06]  /*0cc0*/  IMAD.WIDE R4, R9, 0x4, R4 ;  /* 0x0000000409047825 */ /* 0x004fcc00078e0204 */
[----:B------:R-:W2:Y:S01]  /*0cd0*/  @!P0 LDG.E R9, desc[UR10][R4.64] ;  /* 0x0000000a04098981 */ /* 0x000ea2000c1e1900 */
[----:B---3--:R-:W-:-:S03]  /*0ce0*/  IMAD.WIDE R6, R19, 0x4, R6 ;  /* 0x0000000413067825 */ /* 0x008fc600078e0206 */
[----:B------:R-:W3:Y:S04]  /*0cf0*/  @!P1 LDG.E R19, desc[UR10][R4.64+0x4] ;  /* 0x0000040a04139981 */ /* 0x000ee8000c1e1900 */
[----:B------:R-:W2:Y:S04]  /*0d00*/  @!P0 LDG.E R2, desc[UR10][R6.64] ;  /* 0x0000000a06028981 */ /* 0x000ea8000c1e1900 */
[----:B------:R-:W3:Y:S01]  /*0d10*/  @!P1 LDG.E R8, desc[UR10][R6.64+0x4] ;  /* 0x0000040a06089981 */ /* 0x000ee2000c1e1900 */
[----:B------:R-:W-:Y:S02]  /*0d20*/  VIADD R3, R3, 0x2 ;  /* 0x0000000203037836 */ /* 0x000fe40000000000 */
[----:B--2---:R-:W-:-:S04]  /*0d30*/  @!P0 IMAD R0, R9, R2, R0 ;  /* 0x0000000209008224 */ /* 0x004fc800078e0200 */
[----:B---3--:R-:W-:-:S07]  /*0d40*/  @!P1 IMAD R0, R19, R8, R0 ;  /* 0x0000000813009224 */ /* 0x008fce00078e0200 */
.L_x_7:
[CC--:B------:R-:W-:Y:S02]  /*0d50*/  LOP3.LUT R2, R3.reuse, R16.reuse, RZ, 0xfc, !PT ;  /* 0x0000001003027212 */ /* 0x0c0fe400078efcff */
[----:B------:R-:W-:Y:S02]  /*0d60*/  VIMNMX R4, PT, PT, R3, R16, !PT ;  /* 0x0000001003047248 */ /* 0x000fe40007fe0100 */
[----:B------:R-:W-:-:S04]  /*0d70*/  ISETP.GE.AND P0, PT, R2, RZ, PT ;  /* 0x000000ff0200720c */ /* 0x000fc80003f06270 */
[----:B0-----:R-:W-:-:S13]  /*0d80*/  ISETP.GE.OR P0, PT, R4, UR12, !P0 ;  /* 0x0000000c04007c0c */ /* 0x001fda000c706670 */
[----:B------:R-:W-:Y:S05]  /*0d90*/  @P0 BRA `(.L_x_3) ;  /* 0x0000000000240947 */ /* 0x000fea0003800000 */
[----:B------:R-:W0:Y:S01]  /*0da0*/  LDC.64 R6, c[0x0][0x380] ;  /* 0x0000e000ff067b82 */ /* 0x000e220000000a00 */
[--C-:B------:R-:W-:Y:S02]  /*0db0*/  IMAD.IADD R17, R17, 0x1, R3.reuse ;  /* 0x0000000111117824 */ /* 0x100fe400078e0203 */
[----:B------:R-:W-:-:S05]  /*0dc0*/  IMAD.IADD R3, R18, 0x1, R3 ;  /* 0x0000000112037824 */ /* 0x000fca00078e0203 */
[----:B------:R-:W1:Y:S01]  /*0dd0*/  LDC.64 R4, c[0x0][0x388] ;  /* 0x0000e200ff047b82 */ /* 0x000e620000000a00 */
[----:B0-----:R-:W-:-:S06]  /*0de0*/  IMAD.WIDE R6, R17, 0x4, R6 ;  /* 0x0000000411067825 */ /* 0x001fcc00078e0206 */
[----:B------:R-:W2:Y:S01]  /*0df0*/  LDG.E R7, desc[UR10][R6.64] ;  /* 0x0000000a06077981 */ /* 0x000ea2000c1e1900 */
[----:B-1----:R-:W-:-:S06]  /*0e00*/  IMAD.WIDE R4, R3, 0x4, R4 ;  /* 0x0000000403047825 */ /* 0x002fcc00078e0204 */
[----:B------:R-:W2:Y:S02]  /*0e10*/  LDG.E R4, desc[UR10][R4.64] ;  /* 0x0000000a04047981 */ /* 0x000ea4000c1e1900 */
[----:B--2---:R-:W-:-:S07]  /*0e20*/  IMAD R0, R7, R4, R0 ;  /* 0x0000000407007224 */ /* 0x004fce00078e0200 */
.L_x_3:
[----:B------:R-:W-:Y:S05]  /*0e30*/  BSYNC.RECONVERGENT B1 ;  /* 0x0000000000017941 */ /* 0x000fea0003800200 */
.L_x_2:
[C---:B------:R-:W-:Y:S01]  /*0e40*/  ISETP.NE.AND P0, PT, R16.reuse, R13, PT ;  /* 0x0000000d1000720c */ /* 0x040fe20003f05270 */
[----:B------:R-:W-:-:S12]  /*0e50*/  VIADD R16, R16, 0x1 ;  /* 0x0000000110107836 */ /* 0x000fd80000000000 */
[----:B------:R-:W-:Y:S05]  /*0e60*/  @P0 BRA `(.L_x_8) ;  /* 0xfffffff400300947 */ /* 0x000fea000383ffff */
.L_x_1:
[----:B------:R-:W-:Y:S05]  /*0e70*/  BSYNC.RECONVERGENT B0 ;  /* 0x0000000000007941 */ /* 0x000fea0003800200 */
.L_x_0:
[----:B------:R-:W0:Y:S01]  /*0e80*/  LDC.64 R2, c[0x0][0x398] ;  /* 0x0000e600ff027b82 */ /* 0x000e220000000a00 */
[----:B------:R-:W1:Y:S01]  /*0e90*/  LDCU UR7, c[0x0][0x390] ;  /* 0x00007200ff0777ac */ /* 0x000e620008000800 */
[----:B------:R-:W-:-:S05]  /*0ea0*/  VIADD R10, R10, UR6 ;  /* 0x000000060a0a7c36 */ /* 0x000fca0008000000 */
[----:B------:R-:W-:Y:S01]  /*0eb0*/  ISETP.GE.AND P0, PT, R10, UR4, PT ;  /* 0x000000040a007c0c */ /* 0x000fe2000bf06270 */
[----:B-1----:R-:W-:-:S04]  /*0ec0*/  IMAD R11, R11, UR7, R14 ;  /* 0x000000070b0b7c24 */ /* 0x002fc8000f8e020e */
[----:B0-----:R-:W-:-:S05]  /*0ed0*/  IMAD.WIDE R2, R11, 0x4, R2 ;  /* 0x000000040b027825 */ /* 0x001fca00078e0202 */
[----:B------:R0:W-:Y:S03]  /*0ee0*/  STG.E desc[UR10][R2.64], R0 ;  /* 0x0000000002007986 */ /* 0x0001e6000c10190a */
[----:B------:R-:W-:Y:S05]  /*0ef0*/  @!P0 BRA `(.L_x_9) ;  /* 0xfffffff000808947 */ /* 0x000fea000383ffff */
[----:B------:R-:W-:Y:S05]  /*0f00*/  EXIT ;  /* 0x000000000000794d */ /* 0x000fea0003800000 */
.L_x_10:
[----:B------:R-:W-:-:S00]  /*0f10*/  BRA `(.L_x_10) ;  /* 0xfffffffc00fc7947 */ /* 0x000fc0000383ffff */
[----:B------:R-:W-:-:S00]  /*0f20*/  NOP ;  /* 0x0000000000007918 */ /* 0x000fc00000000000 */
        /* <DEDUP_REMOVED lines=13> */
.L_x_11:


//--------------------- .nv.shared.reserved.0     --------------------------
	.section	.nv.shared.reserved.0,"aw",@nobits
	.weak		__nv_reservedSMEM_offset_0_alias
	.size		__nv_reservedSMEM_offset_0_alias, 0, 64
	.other		__nv_reservedSMEM_offset_0_alias,@"STO_CUDA_RESERVED_SHARED STV_DEFAULT"
__nv_reservedSMEM_offset_0_alias:
	.zero		0
	.zero		64


//--------------------- .nv.constant0._Z13findUsingGPUsPiS_iiS_ --------------------------
	.section	.nv.constant0._Z13findUsingGPUsPiS_iiS_,"a",@progbits
	.sectionflags	@""
	.align	4
.nv.constant0._Z13findUsingGPUsPiS_iiS_:
	.zero		928


//--------------------- SYMBOLS --------------------------

	.type		.nv.reservedSmem.offset0,@object
	.size		.nv.reservedSmem.offset0,0x4
